	.headerflags	@"EF_CUDA_TEXMODE_UNIFIED EF_CUDA_64BIT_ADDRESS EF_CUDA_ACCELERATORS EF_CUDA_SM90 EF_CUDA_VIRTUAL_SM(EF_CUDA_SM90)"
	.elftype	@"ET_EXEC"


//--------------------- .nv.info                  --------------------------
	.section	.nv.info,"",@"SHT_CUDA_INFO"
	.align	4


	//----- nvinfo : EIATTR_REGCOUNT
	.align		4
        /*0000*/ 	.byte	0x04, 0x2f
        /*0002*/ 	.short	(.L_1 - .L_0)
	.align		4
.L_0:
        /*0004*/ 	.word	index@(triton_poi_fused_bernoulli_div_mul_0)
        /*0008*/ 	.word	0x0000000e


	//----- nvinfo : EIATTR_MIN_STACK_SIZE
	.align		4
.L_1:
        /*000c*/ 	.byte	0x04, 0x12
        /*000e*/ 	.short	(.L_3 - .L_2)
	.align		4
.L_2:
        /*0010*/ 	.word	index@(triton_poi_fused_bernoulli_div_mul_0)
        /*0014*/ 	.word	0x00000000


	//----- nvinfo : EIATTR_FRAME_SIZE
	.align		4
.L_3:
        /*0018*/ 	.byte	0x04, 0x11
        /*001a*/ 	.short	(.L_5 - .L_4)
	.align		4
.L_4:
        /*001c*/ 	.word	index@(triton_poi_fused_bernoulli_div_mul_0)
        /*0020*/ 	.word	0x00000000


	//----- nvinfo : EIATTR_MIN_STACK_SIZE
	.align		4
.L_5:
        /*0024*/ 	.byte	0x04, 0x12
        /*0026*/ 	.short	(.L_7 - .L_6)
	.align		4
.L_6:
        /*0028*/ 	.word	index@(triton_poi_fused_bernoulli_div_mul_0)
        /*002c*/ 	.word	0x00000000
.L_7:


//--------------------- .nv.info.triton_poi_fused_bernoulli_div_mul_0 --------------------------
	.section	.nv.info.triton_poi_fused_bernoulli_div_mul_0,"",@"SHT_CUDA_INFO"
	.sectionflags	@""
	.align	4


	//----- nvinfo : EIATTR_CUDA_API_VERSION
	.align		4
        /*0000*/ 	.byte	0x04, 0x37
        /*0002*/ 	.short	(.L_9 - .L_8)
.L_8:
        /*0004*/ 	.word	0x0000007c


	//----- nvinfo : EIATTR_KPARAM_INFO
	.align		4
.L_9:
        /*0008*/ 	.byte	0x04, 0x17
        /*000a*/ 	.short	(.L_11 - .L_10)
.L_10:
        /*000c*/ 	.word	0x00000000
        /*0010*/ 	.short	0x0003
        /*0012*/ 	.short	0x0018
        /*0014*/ 	.byte	0x00, 0xf0, 0x11, 0x00


	//----- nvinfo : EIATTR_KPARAM_INFO
	.align		4
.L_11:
        /*0018*/ 	.byte	0x04, 0x17
        /*001a*/ 	.short	(.L_13 - .L_12)
.L_12:
        /*001c*/ 	.word	0x00000000
        /*0020*/ 	.short	0x0002
        /*0022*/ 	.short	0x0010
        /*0024*/ 	.byte	0x00, 0xf4, 0x21, 0x00


	//----- nvinfo : EIATTR_KPARAM_INFO
	.align		4
.L_13:
        /*0028*/ 	.byte	0x04, 0x17
        /*002a*/ 	.short	(.L_15 - .L_14)
.L_14:
        /*002c*/ 	.word	0x00000000
        /*0030*/ 	.short	0x0001
        /*0032*/ 	.short	0x0008
        /*0034*/ 	.byte	0x00, 0xf4, 0x21, 0x00


	//----- nvinfo : EIATTR_KPARAM_INFO
	.align		4
.L_15:
        /*0038*/ 	.byte	0x04, 0x17
        /*003a*/ 	.short	(.L_17 - .L_16)
.L_16:
        /*003c*/ 	.word	0x00000000
        /*0040*/ 	.short	0x0000
        /*0042*/ 	.short	0x0000
        /*0044*/ 	.byte	0x00, 0xf4, 0x21, 0x00


	//----- nvinfo : EIATTR_SPARSE_MMA_MASK
	.align		4
.L_17:
        /*0048*/ 	.byte	0x03, 0x50
        /*004a*/ 	.short	0x0000


	//----- nvinfo : EIATTR_MAXREG_COUNT
	.align		4
        /*004c*/ 	.byte	0x03, 0x1b
        /*004e*/ 	.short	0x00ff


	//----- nvinfo : EIATTR_EXIT_INSTR_OFFSETS
	.align		4
        /*0050*/ 	.byte	0x04, 0x1c
        /*0052*/ 	.short	(.L_19 - .L_18)


	//   ....[0]....
.L_18:
        /*0054*/ 	.word	0x00000180


	//   ....[1]....
        /*0058*/ 	.word	0x000001a0


	//----- nvinfo : EIATTR_REQNTID
	.align		4
.L_19:
        /*005c*/ 	.byte	0x04, 0x10
        /*005e*/ 	.short	(.L_21 - .L_20)
.L_20:
        /*0060*/ 	.word	0x00000080
        /*0064*/ 	.word	0x00000001
        /*0068*/ 	.word	0x00000001


	//----- nvinfo : EIATTR_CBANK_PARAM_SIZE
	.align		4
.L_21:
        /*006c*/ 	.byte	0x03, 0x19
        /*006e*/ 	.short	0x001c


	//----- nvinfo : EIATTR_PARAM_CBANK
	.align		4
        /*0070*/ 	.byte	0x04, 0x0a
        /*0072*/ 	.short	(.L_23 - .L_22)
	.align		4
.L_22:
        /*0074*/ 	.word	index@(.nv.constant0.triton_poi_fused_bernoulli_div_mul_0)
        /*0078*/ 	.short	0x0210
        /*007a*/ 	.short	0x001c


	//----- nvinfo : EIATTR_SW_WAR
	.align		4
.L_23:
        /*007c*/ 	.byte	0x04, 0x36
        /*007e*/ 	.short	(.L_25 - .L_24)
.L_24:
        /*0080*/ 	.word	0x00000008
.L_25:


//--------------------- .nv.callgraph             --------------------------
	.section	.nv.callgraph,"",@"SHT_CUDA_CALLGRAPH"
	.align	4
	.sectionentsize	8
	.align		4
        /*0000*/ 	.word	0x00000000
	.align		4
        /*0004*/ 	.word	0xffffffff
	.align		4
        /*0008*/ 	.word	0x00000000
	.align		4
        /*000c*/ 	.word	0xfffffffe
	.align		4
        /*0010*/ 	.word	0x00000000
	.align		4
        /*0014*/ 	.word	0xfffffffd
	.align		4
        /*0018*/ 	.word	0x00000000
	.align		4
        /*001c*/ 	.word	0xfffffffc


//--------------------- .text.triton_poi_fused_bernoulli_div_mul_0 --------------------------
	.section	.text.triton_poi_fused_bernoulli_div_mul_0,"ax",@progbits
	.align	128
        .global         triton_poi_fused_bernoulli_div_mul_0
        .type           triton_poi_fused_bernoulli_div_mul_0,@function
        .size           triton_poi_fused_bernoulli_div_mul_0,(.L_x_1 - triton_poi_fused_bernoulli_div_mul_0)
        .other          triton_poi_fused_bernoulli_div_mul_0,@"STO_CUDA_ENTRY STV_DEFAULT"
triton_poi_fused_bernoulli_div_mul_0:
.text.triton_poi_fused_bernoulli_div_mul_0:
[----:B------:R-:W0:Y:S02]  /*0000*/  LDC R1, c[0x0][0x28] ;  /* 0x00000a00ff017b82 */ /* 0x000e240000000800 */
[----:B------:R-:W1:Y:S01]  /*0010*/  S2R R0, SR_TID.X ;  /* 0x0000000000007919 */ /* 0x000e620000002100 */
[----:B------:R-:W2:Y:S01]  /*0020*/  LDC.64 R4, c[0x0][0x218] ;  /* 0x00008600ff047b82 */ /* 0x000ea20000000a00 */
[----:B------:R-:W-:Y:S01]  /*0030*/  HFMA2.MMA R8, -RZ, RZ, 0, 0 ;  /* 0x00000000ff087435 */ /* 0x000fe200000001ff */
[----:B------:R-:W-:Y:S01]  /*0040*/  ULDC.64 UR4, c[0x0][0x208] ;  /* 0x0000820000047ab9 */ /* 0x000fe20000000a00 */
[----:B------:R-:W3:Y:S05]  /*0050*/  S2R R9, SR_CTAID.X ;  /* 0x0000000000097919 */ /* 0x000eea0000002500 */
[----:B------:R-:W4:Y:S01]  /*0060*/  LDC.64 R2, c[0x0][0x210] ;  /* 0x00008400ff027b82 */ /* 0x000f220000000a00 */
[----:B-1----:R-:W-:-:S02]  /*0070*/  LOP3.LUT R0, R0, 0x7f, RZ, 0xc0, !PT ;  /* 0x0000007f00007812 */ /* 0x002fc400078ec0ff */
[----:B---3--:R-:W-:-:S03]  /*0080*/  SHF.R.S32.HI R6, RZ, 0x18, R9 ;  /* 0x00000018ff067819 */ /* 0x008fc60000011409 */
[----:B------:R-:W-:Y:S01]  /*0090*/  IMAD R9, R9, 0x80, R0 ;  /* 0x0000008009097824 */ /* 0x000fe200078e0200 */
[----:B------:R-:W-:-:S04]  /*00a0*/  SGXT R0, R6, 0x1 ;  /* 0x000000010600781a */ /* 0x000fc80000000200 */
[----:B------:R-:W-:Y:S02]  /*00b0*/  ISETP.GE.AND P0, PT, R9, 0x100, PT ;  /* 0x000001000900780c */ /* 0x000fe40003f06270 */
[----:B------:R-:W-:-:S04]  /*00c0*/  LEA.HI R0, R0, R9, RZ, 0x4 ;  /* 0x0000000900007211 */ /* 0x000fc800078f20ff */
[----:B------:R-:W-:-:S05]  /*00d0*/  SHF.R.S32.HI R7, RZ, 0x4, R0 ;  /* 0x00000004ff077819 */ /* 0x000fca0000011400 */
[----:B--2---:R-:W-:Y:S02]  /*00e0*/  IMAD.WIDE R4, R7, 0x4, R4 ;  /* 0x0000000407047825 */ /* 0x004fe400078e0204 */
[----:B------:R-:W1:Y:S03]  /*00f0*/  LDC.64 R6, c[0x0][0x220] ;  /* 0x00008800ff067b82 */ /* 0x000e660000000a00 */
[----:B------:R-:W2:Y:S01]  /*0100*/  @!P0 LDG.E.EL R8, desc[UR4][R4.64] ;  /* 0x0000000404088981 */ /* 0x000ea2000c2e1900 */
[----:B------:R-:W-:Y:S02]  /*0110*/  IMAD.MOV.U32 R0, RZ, RZ, RZ ;  /* 0x000000ffff007224 */ /* 0x000fe400078e00ff */
[----:B----4-:R-:W-:-:S05]  /*0120*/  IMAD.WIDE R2, R9, 0x4, R2 ;  /* 0x0000000409027825 */ /* 0x010fca00078e0202 */
[----:B------:R-:W3:Y:S01]  /*0130*/  @!P0 LDG.E R0, desc[UR4][R2.64] ;  /* 0x0000000402008981 */ /* 0x000ee2000c1e1900 */
[----:B-1----:R-:W-:Y:S01]  /*0140*/  IMAD.WIDE R6, R9, 0x4, R6 ;  /* 0x0000000409067825 */ /* 0x002fe200078e0206 */
[----:B--2---:R-:W-:-:S05]  /*0150*/  FSET.BF.LT.AND R8, R8, 0.5, PT ;  /* 0x3f0000000808780a */ /* 0x004fca0003801000 */
[----:B------:R-:W-:-:S04]  /*0160*/  FADD R11, R8, R8 ;  /* 0x00000008080b7221 */ /* 0x000fc80000000000 */
[----:B---3--:R-:W-:Y:S01]  /*0170*/  FMUL R11, R11, R0 ;  /* 0x000000000b0b7220 */ /* 0x008fe20000400000 */
[----:B------:R-:W-:Y:S06]  /*0180*/  @P0 EXIT ;  /* 0x000000000000094d */ /* 0x000fec0003800000 */
[----:B------:R-:W-:Y:S01]  /*0190*/  STG.E desc[UR4][R6.64], R11 ;  /* 0x0000000b06007986 */ /* 0x000fe2000c101904 */
[----:B------:R-:W-:Y:S05]  /*01a0*/  EXIT ;  /* 0x000000000000794d */ /* 0x000fea0003800000 */
.L_x_0:
[----:B------:R-:W-:-:S00]  /*01b0*/  BRA `(.L_x_0) ;  /* 0xfffffffc00fc7947 */ /* 0x000fc0000383ffff */
[----:B------:R-:W-:-:S00]  /*01c0*/  NOP ;  /* 0x0000000000007918 */ /* 0x000fc00000000000 */
        /* <DEDUP_REMOVED lines=11> */
.L_x_1:


//--------------------- .nv.constant0.triton_poi_fused_bernoulli_div_mul_0 --------------------------
	.section	.nv.constant0.triton_poi_fused_bernoulli_div_mul_0,"a",@progbits
	.sectionflags	@""
	.align	4
.nv.constant0.triton_poi_fused_bernoulli_div_mul_0:
	.zero		556
